//
// Generated by NVIDIA NVVM Compiler
//
// Compiler Build ID: CL-36424714
// Cuda compilation tools, release 13.0, V13.0.88
// Based on NVVM 20.0.0
//

.version 9.0
.target sm_100
.address_size 64

	// .globl	conv2d_kernel

.visible .entry conv2d_kernel(
	.param .u64 .ptr .align 1 conv2d_kernel_param_0,
	.param .u64 .ptr .align 1 conv2d_kernel_param_1,
	.param .u64 .ptr .align 1 conv2d_kernel_param_2,
	.param .u32 conv2d_kernel_param_3,
	.param .u32 conv2d_kernel_param_4,
	.param .u32 conv2d_kernel_param_5,
	.param .u32 conv2d_kernel_param_6,
	.param .u32 conv2d_kernel_param_7,
	.param .u32 conv2d_kernel_param_8
)
{
	.reg .pred 	%p<15>;
	.reg .b32 	%r<51>;
	.reg .b32 	%f<119>;
	.reg .b64 	%rd<44>;

	ld.param.u64 	%rd9, [conv2d_kernel_param_0];
	ld.param.u64 	%rd10, [conv2d_kernel_param_1];
	ld.param.u64 	%rd8, [conv2d_kernel_param_2];
	ld.param.u32 	%r21, [conv2d_kernel_param_4];
	ld.param.u32 	%r22, [conv2d_kernel_param_5];
	ld.param.u32 	%r23, [conv2d_kernel_param_6];
	ld.param.u32 	%r25, [conv2d_kernel_param_7];
	ld.param.u32 	%r24, [conv2d_kernel_param_8];
	cvta.to.global.u64 	%rd1, %rd10;
	cvta.to.global.u64 	%rd2, %rd9;
	mov.u32 	%r26, %ctaid.y;
	mov.u32 	%r27, %ntid.y;
	mov.u32 	%r28, %tid.y;
	mad.lo.s32 	%r1, %r26, %r27, %r28;
	mov.u32 	%r29, %ctaid.x;
	mov.u32 	%r30, %ntid.x;
	mov.u32 	%r31, %tid.x;
	mad.lo.s32 	%r2, %r29, %r30, %r31;
	setp.ge.s32 	%p1, %r1, %r25;
	setp.ge.s32 	%p2, %r2, %r24;
	or.pred  	%p3, %p1, %p2;
	@%p3 bra 	$L__BB0_18;
	mov.f32 	%f117, 0f00000000;
	min.s32 	%r32, %r22, %r23;
	setp.lt.s32 	%p4, %r32, 1;
	@%p4 bra 	$L__BB0_17;
	and.b32  	%r3, %r23, 15;
	and.b32  	%r4, %r23, 7;
	and.b32  	%r5, %r23, 2147483632;
	and.b32  	%r6, %r23, 3;
	neg.s32 	%r7, %r5;
	mov.f32 	%f117, 0f00000000;
	mov.b32 	%r45, 0;
$L__BB0_3:
	setp.lt.u32 	%p5, %r23, 16;
	add.s32 	%r35, %r45, %r1;
	mad.lo.s32 	%r9, %r35, %r21, %r2;
	mul.lo.s32 	%r10, %r45, %r23;
	mov.b32 	%r49, 0;
	@%p5 bra 	$L__BB0_6;
	mul.wide.u32 	%rd11, %r10, 4;
	add.s64 	%rd12, %rd1, %rd11;
	add.s64 	%rd43, %rd12, 32;
	mov.u32 	%r46, %r9;
	mov.u32 	%r47, %r7;
$L__BB0_5:
	.pragma "nounroll";
	mul.wide.s32 	%rd13, %r46, 4;
	add.s64 	%rd14, %rd2, %rd13;
	ld.global.f32 	%f20, [%rd14];
	ld.global.f32 	%f21, [%rd43+-32];
	fma.rn.f32 	%f22, %f20, %f21, %f117;
	ld.global.f32 	%f23, [%rd14+4];
	ld.global.f32 	%f24, [%rd43+-28];
	fma.rn.f32 	%f25, %f23, %f24, %f22;
	ld.global.f32 	%f26, [%rd14+8];
	ld.global.f32 	%f27, [%rd43+-24];
	fma.rn.f32 	%f28, %f26, %f27, %f25;
	ld.global.f32 	%f29, [%rd14+12];
	ld.global.f32 	%f30, [%rd43+-20];
	fma.rn.f32 	%f31, %f29, %f30, %f28;
	ld.global.f32 	%f32, [%rd14+16];
	ld.global.f32 	%f33, [%rd43+-16];
	fma.rn.f32 	%f34, %f32, %f33, %f31;
	ld.global.f32 	%f35, [%rd14+20];
	ld.global.f32 	%f36, [%rd43+-12];
	fma.rn.f32 	%f37, %f35, %f36, %f34;
	ld.global.f32 	%f38, [%rd14+24];
	ld.global.f32 	%f39, [%rd43+-8];
	fma.rn.f32 	%f40, %f38, %f39, %f37;
	ld.global.f32 	%f41, [%rd14+28];
	ld.global.f32 	%f42, [%rd43+-4];
	fma.rn.f32 	%f43, %f41, %f42, %f40;
	ld.global.f32 	%f44, [%rd14+32];
	ld.global.f32 	%f45, [%rd43];
	fma.rn.f32 	%f46, %f44, %f45, %f43;
	ld.global.f32 	%f47, [%rd14+36];
	ld.global.f32 	%f48, [%rd43+4];
	fma.rn.f32 	%f49, %f47, %f48, %f46;
	ld.global.f32 	%f50, [%rd14+40];
	ld.global.f32 	%f51, [%rd43+8];
	fma.rn.f32 	%f52, %f50, %f51, %f49;
	ld.global.f32 	%f53, [%rd14+44];
	ld.global.f32 	%f54, [%rd43+12];
	fma.rn.f32 	%f55, %f53, %f54, %f52;
	ld.global.f32 	%f56, [%rd14+48];
	ld.global.f32 	%f57, [%rd43+16];
	fma.rn.f32 	%f58, %f56, %f57, %f55;
	ld.global.f32 	%f59, [%rd14+52];
	ld.global.f32 	%f60, [%rd43+20];
	fma.rn.f32 	%f61, %f59, %f60, %f58;
	ld.global.f32 	%f62, [%rd14+56];
	ld.global.f32 	%f63, [%rd43+24];
	fma.rn.f32 	%f64, %f62, %f63, %f61;
	ld.global.f32 	%f65, [%rd14+60];
	ld.global.f32 	%f66, [%rd43+28];
	fma.rn.f32 	%f117, %f65, %f66, %f64;
	add.s32 	%r47, %r47, 16;
	add.s32 	%r46, %r46, 16;
	add.s64 	%rd43, %rd43, 64;
	setp.ne.s32 	%p6, %r47, 0;
	mov.u32 	%r49, %r5;
	@%p6 bra 	$L__BB0_5;
$L__BB0_6:
	setp.eq.s32 	%p7, %r3, 0;
	@%p7 bra 	$L__BB0_16;
	add.s32 	%r36, %r3, -1;
	setp.lt.u32 	%p8, %r36, 7;
	@%p8 bra 	$L__BB0_9;
	add.s32 	%r37, %r9, %r49;
	mul.wide.s32 	%rd15, %r37, 4;
	add.s64 	%rd16, %rd2, %rd15;
	ld.global.f32 	%f68, [%rd16];
	add.s32 	%r38, %r49, %r10;
	mul.wide.u32 	%rd17, %r38, 4;
	add.s64 	%rd18, %rd1, %rd17;
	ld.global.f32 	%f69, [%rd18];
	fma.rn.f32 	%f70, %f68, %f69, %f117;
	ld.global.f32 	%f71, [%rd16+4];
	cvt.u64.u32 	%rd19, %r10;
	cvt.u64.u32 	%rd20, %r49;
	add.s64 	%rd21, %rd20, %rd19;
	shl.b64 	%rd22, %rd21, 2;
	add.s64 	%rd23, %rd1, %rd22;
	ld.global.f32 	%f72, [%rd23+4];
	fma.rn.f32 	%f73, %f71, %f72, %f70;
	ld.global.f32 	%f74, [%rd16+8];
	ld.global.f32 	%f75, [%rd23+8];
	fma.rn.f32 	%f76, %f74, %f75, %f73;
	ld.global.f32 	%f77, [%rd16+12];
	ld.global.f32 	%f78, [%rd23+12];
	fma.rn.f32 	%f79, %f77, %f78, %f76;
	ld.global.f32 	%f80, [%rd16+16];
	ld.global.f32 	%f81, [%rd23+16];
	fma.rn.f32 	%f82, %f80, %f81, %f79;
	ld.global.f32 	%f83, [%rd16+20];
	ld.global.f32 	%f84, [%rd23+20];
	fma.rn.f32 	%f85, %f83, %f84, %f82;
	ld.global.f32 	%f86, [%rd16+24];
	ld.global.f32 	%f87, [%rd23+24];
	fma.rn.f32 	%f88, %f86, %f87, %f85;
	ld.global.f32 	%f89, [%rd16+28];
	ld.global.f32 	%f90, [%rd23+28];
	fma.rn.f32 	%f117, %f89, %f90, %f88;
	add.s32 	%r49, %r49, 8;
$L__BB0_9:
	setp.eq.s32 	%p9, %r4, 0;
	@%p9 bra 	$L__BB0_16;
	add.s32 	%r39, %r4, -1;
	setp.lt.u32 	%p10, %r39, 3;
	@%p10 bra 	$L__BB0_12;
	add.s32 	%r40, %r9, %r49;
	mul.wide.s32 	%rd24, %r40, 4;
	add.s64 	%rd25, %rd2, %rd24;
	ld.global.f32 	%f92, [%rd25];
	add.s32 	%r41, %r49, %r10;
	mul.wide.u32 	%rd26, %r41, 4;
	add.s64 	%rd27, %rd1, %rd26;
	ld.global.f32 	%f93, [%rd27];
	fma.rn.f32 	%f94, %f92, %f93, %f117;
	ld.global.f32 	%f95, [%rd25+4];
	cvt.u64.u32 	%rd28, %r10;
	cvt.u64.u32 	%rd29, %r49;
	add.s64 	%rd30, %rd29, %rd28;
	shl.b64 	%rd31, %rd30, 2;
	add.s64 	%rd32, %rd1, %rd31;
	ld.global.f32 	%f96, [%rd32+4];
	fma.rn.f32 	%f97, %f95, %f96, %f94;
	ld.global.f32 	%f98, [%rd25+8];
	ld.global.f32 	%f99, [%rd32+8];
	fma.rn.f32 	%f100, %f98, %f99, %f97;
	ld.global.f32 	%f101, [%rd25+12];
	ld.global.f32 	%f102, [%rd32+12];
	fma.rn.f32 	%f117, %f101, %f102, %f100;
	add.s32 	%r49, %r49, 4;
$L__BB0_12:
	setp.eq.s32 	%p11, %r6, 0;
	@%p11 bra 	$L__BB0_16;
	setp.eq.s32 	%p12, %r6, 1;
	add.s32 	%r42, %r9, %r49;
	mul.wide.s32 	%rd33, %r42, 4;
	add.s64 	%rd6, %rd2, %rd33;
	ld.global.f32 	%f103, [%rd6];
	add.s32 	%r43, %r49, %r10;
	mul.wide.u32 	%rd34, %r43, 4;
	add.s64 	%rd35, %rd1, %rd34;
	ld.global.f32 	%f104, [%rd35];
	fma.rn.f32 	%f117, %f103, %f104, %f117;
	@%p12 bra 	$L__BB0_16;
	setp.eq.s32 	%p13, %r6, 2;
	ld.global.f32 	%f105, [%rd6+4];
	cvt.u64.u32 	%rd36, %r10;
	cvt.u64.u32 	%rd37, %r49;
	add.s64 	%rd38, %rd37, %rd36;
	shl.b64 	%rd39, %rd38, 2;
	add.s64 	%rd7, %rd1, %rd39;
	ld.global.f32 	%f106, [%rd7+4];
	fma.rn.f32 	%f117, %f105, %f106, %f117;
	@%p13 bra 	$L__BB0_16;
	ld.global.f32 	%f107, [%rd6+8];
	ld.global.f32 	%f108, [%rd7+8];
	fma.rn.f32 	%f117, %f107, %f108, %f117;
$L__BB0_16:
	add.s32 	%r45, %r45, 1;
	setp.ne.s32 	%p14, %r45, %r22;
	@%p14 bra 	$L__BB0_3;
$L__BB0_17:
	mad.lo.s32 	%r44, %r24, %r1, %r2;
	cvta.to.global.u64 	%rd40, %rd8;
	mul.wide.s32 	%rd41, %r44, 4;
	add.s64 	%rd42, %rd40, %rd41;
	st.global.f32 	[%rd42], %f117;
$L__BB0_18:
	ret;

}


// ===== COMPILED SASS (sm_100) =====

	.target	sm_100

	.elftype	@"ET_EXEC"


//--------------------- .note.nv.tkinfo           --------------------------
	.section	.note.nv.tkinfo,"",@"SHT_NOTE"
	.sectionflags	@"SHF_NOTE_NV_TKINFO"
	.tkinfo
        /*0018*/ 	.word	0x00000002
        /*0030*/ 	.string	""
        /*0030*/ 	.string	"ptxas"
        /*0030*/ 	.string	"Cuda compilation tools, release 13.0, V13.0.88"
        /*0030*/ 	.string	"Build cuda_13.0.r13.0/compiler.36424714_0"
        /*0030*/ 	.string	"-arch sm_100 -m 64 "



//--------------------- .note.nv.cuinfo           --------------------------
	.section	.note.nv.cuinfo,"",@"SHT_NOTE"
	.sectionflags	@"SHF_NOTE_NV_CUINFO"
        /*0018*/ 	.short	0x0002
        /*001a*/ 	.short	0x0064
        /*001c*/ 	.short	0x0082
	.zero		2


//--------------------- .nv.info                  --------------------------
	.section	.nv.info,"",@"SHT_CUDA_INFO"
	.align	4


	//----- nvinfo : EIATTR_REGCOUNT
	.align		4
        /*0000*/ 	.byte	0x04, 0x2f
        /*0002*/ 	.short	(.L_1 - .L_0)
	.align		4
.L_0:
        /*0004*/ 	.word	index@(conv2d_kernel)
        /*0008*/ 	.word	0x00000020


	//----- nvinfo : EIATTR_FRAME_SIZE
	.align		4
.L_1:
        /*000c*/ 	.byte	0x04, 0x11
        /*000e*/ 	.short	(.L_3 - .L_2)
	.align		4
.L_2:
        /*0010*/ 	.word	index@(conv2d_kernel)
        /*0014*/ 	.word	0x00000000


	//----- nvinfo : EIATTR_MIN_STACK_SIZE
	.align		4
.L_3:
        /*0018*/ 	.byte	0x04, 0x12
        /*001a*/ 	.short	(.L_5 - .L_4)
	.align		4
.L_4:
        /*001c*/ 	.word	index@(conv2d_kernel)
        /*0020*/ 	.word	0x00000000
.L_5:


//--------------------- .nv.compat                --------------------------
	.section	.nv.compat,"",@"SHT_CUDA_COMPAT_INFO"
	.align	4
        /*0000*/ 	.byte	0x02, 0x09, 0x00, 0x00, 0x02, 0x02, 0x01, 0x00, 0x02, 0x05, 0x05, 0x00, 0x03, 0x07, 0x01, 0x01
        /*0010*/ 	.byte	0x02, 0x03, 0x00, 0x00, 0x02, 0x06, 0x01, 0x00, 0x04, 0x0b, 0x08, 0x00, 0x09, 0x00, 0x00, 0x00
        /*0020*/ 	.byte	0x00, 0x00, 0x00, 0x00


//--------------------- .nv.info.conv2d_kernel    --------------------------
	.section	.nv.info.conv2d_kernel,"",@"SHT_CUDA_INFO"
	.sectionflags	@""
	.align	4


	//----- nvinfo : EIATTR_CUDA_API_VERSION
	.align		4
        /*0000*/ 	.byte	0x04, 0x37
        /*0002*/ 	.short	(.L_7 - .L_6)
.L_6:
        /*0004*/ 	.word	0x00000082


	//----- nvinfo : EIATTR_KPARAM_INFO
	.align		4
.L_7:
        /*0008*/ 	.byte	0x04, 0x17
        /*000a*/ 	.short	(.L_9 - .L_8)
.L_8:
        /*000c*/ 	.word	0x00000000
        /*0010*/ 	.short	0x0008
        /*0012*/ 	.short	0x002c
        /*0014*/ 	.byte	0x00, 0xf0, 0x11, 0x00


	//----- nvinfo : EIATTR_KPARAM_INFO
	.align		4
.L_9:
        /*0018*/ 	.byte	0x04, 0x17
        /*001a*/ 	.short	(.L_11 - .L_10)
.L_10:
        /*001c*/ 	.word	0x00000000
        /*0020*/ 	.short	0x0007
        /*0022*/ 	.short	0x0028
        /*0024*/ 	.byte	0x00, 0xf0, 0x11, 0x00


	//----- nvinfo : EIATTR_KPARAM_INFO
	.align		4
.L_11:
        /*0028*/ 	.byte	0x04, 0x17
        /*002a*/ 	.short	(.L_13 - .L_12)
.L_12:
        /*002c*/ 	.word	0x00000000
        /*0030*/ 	.short	0x0006
        /*0032*/ 	.short	0x0024
        /*0034*/ 	.byte	0x00, 0xf0, 0x11, 0x00


	//----- nvinfo : EIATTR_KPARAM_INFO
	.align		4
.L_13:
        /*0038*/ 	.byte	0x04, 0x17
        /*003a*/ 	.short	(.L_15 - .L_14)
.L_14:
        /*003c*/ 	.word	0x00000000
        /*0040*/ 	.short	0x0005
        /*0042*/ 	.short	0x0020
        /*0044*/ 	.byte	0x00, 0xf0, 0x11, 0x00


	//----- nvinfo : EIATTR_KPARAM_INFO
	.align		4
.L_15:
        /*0048*/ 	.byte	0x04, 0x17
        /*004a*/ 	.short	(.L_17 - .L_16)
.L_16:
        /*004c*/ 	.word	0x00000000
        /*0050*/ 	.short	0x0004
        /*0052*/ 	.short	0x001c
        /*0054*/ 	.byte	0x00, 0xf0, 0x11, 0x00


	//----- nvinfo : EIATTR_KPARAM_INFO
	.align		4
.L_17:
        /*0058*/ 	.byte	0x04, 0x17
        /*005a*/ 	.short	(.L_19 - .L_18)
.L_18:
        /*005c*/ 	.word	0x00000000
        /*0060*/ 	.short	0x0003
        /*0062*/ 	.short	0x0018
        /*0064*/ 	.byte	0x00, 0xf0, 0x11, 0x00


	//----- nvinfo : EIATTR_KPARAM_INFO
	.align		4
.L_19:
        /*0068*/ 	.byte	0x04, 0x17
        /*006a*/ 	.short	(.L_21 - .L_20)
.L_20:
        /*006c*/ 	.word	0x00000000
        /*0070*/ 	.short	0x0002
        /*0072*/ 	.short	0x0010
        /*0074*/ 	.byte	0x00, 0xf5, 0x21, 0x00


	//----- nvinfo : EIATTR_KPARAM_INFO
	.align		4
.L_21:
        /*0078*/ 	.byte	0x04, 0x17
        /*007a*/ 	.short	(.L_23 - .L_22)
.L_22:
        /*007c*/ 	.word	0x00000000
        /*0080*/ 	.short	0x0001
        /*0082*/ 	.short	0x0008
        /*0084*/ 	.byte	0x00, 0xf5, 0x21, 0x00


	//----- nvinfo : EIATTR_KPARAM_INFO
	.align		4
.L_23:
        /*0088*/ 	.byte	0x04, 0x17
        /*008a*/ 	.short	(.L_25 - .L_24)
.L_24:
        /*008c*/ 	.word	0x00000000
        /*0090*/ 	.short	0x0000
        /*0092*/ 	.short	0x0000
        /*0094*/ 	.byte	0x00, 0xf5, 0x21, 0x00


	//----- nvinfo : EIATTR_SPARSE_MMA_MASK
	.align		4
.L_25:
        /*0098*/ 	.byte	0x03, 0x50
        /*009a*/ 	.short	0x0000


	//----- nvinfo : EIATTR_MAXREG_COUNT
	.align		4
        /*009c*/ 	.byte	0x03, 0x1b
        /*009e*/ 	.short	0x00ff


	//----- nvinfo : EIATTR_MERCURY_ISA_VERSION
	.align		4
        /*00a0*/ 	.byte	0x03, 0x5f
        /*00a2*/ 	.short	0x0101


	//----- nvinfo : EIATTR_VRC_CTA_INIT_COUNT
	.align		4
        /*00a4*/ 	.byte	0x02, 0x4a
	.zero		1
	.zero		1


	//----- nvinfo : EIATTR_EXIT_INSTR_OFFSETS
	.align		4
        /*00a8*/ 	.byte	0x04, 0x1c
        /*00aa*/ 	.short	(.L_27 - .L_26)


	//   ....[0]....
.L_26:
        /*00ac*/ 	.word	0x000000c0


	//   ....[1]....
        /*00b0*/ 	.word	0x00000cc0


	//----- nvinfo : EIATTR_CBANK_PARAM_SIZE
	.align		4
.L_27:
        /*00b4*/ 	.byte	0x03, 0x19
        /*00b6*/ 	.short	0x0030


	//----- nvinfo : EIATTR_PARAM_CBANK
	.align		4
        /*00b8*/ 	.byte	0x04, 0x0a
        /*00ba*/ 	.short	(.L_29 - .L_28)
	.align		4
.L_28:
        /*00bc*/ 	.word	index@(.nv.constant0.conv2d_kernel)
        /*00c0*/ 	.short	0x0380
        /*00c2*/ 	.short	0x0030


	//----- nvinfo : EIATTR_SW_WAR
	.align		4
.L_29:
        /*00c4*/ 	.byte	0x04, 0x36
        /*00c6*/ 	.short	(.L_31 - .L_30)
.L_30:
        /*00c8*/ 	.word	0x00000008
.L_31:


//--------------------- .nv.callgraph             --------------------------
	.section	.nv.callgraph,"",@"SHT_CUDA_CALLGRAPH"
	.align	4
	.sectionentsize	8
	.align		4
        /*0000*/ 	.word	0x00000000
	.align		4
        /*0004*/ 	.word	0xffffffff
	.align		4
        /*0008*/ 	.word	0x00000000
	.align		4
        /*000c*/ 	.word	0xfffffffe
	.align		4
        /*0010*/ 	.word	0x00000000
	.align		4
        /*0014*/ 	.word	0xfffffffd
	.align		4
        /*0018*/ 	.word	0x00000000
	.align		4
        /*001c*/ 	.word	0xfffffffc


//--------------------- .text.conv2d_kernel       --------------------------
	.section	.text.conv2d_kernel,"ax",@progbits
	.align	128
        .global         conv2d_kernel
        .type           conv2d_kernel,@function
        .size           conv2d_kernel,(.L_x_8 - conv2d_kernel)
        .other          conv2d_kernel,@"STO_CUDA_ENTRY STV_DEFAULT"
conv2d_kernel:
.text.conv2d_kernel:
[----:B------:R-:W-:Y:S01]  /*0000*/  LDC R1, c[0x0][0x37c] ;  /* 0x0000df00ff017b82 */ /* 0x000fe20000000800 */
[----:B------:R-:W0:Y:S07]  /*0010*/  S2R R3, SR_TID.X ;  /* 0x0000000000037919 */ /* 0x000e2e0000002100 */
[----:B------:R-:W1:Y:S01]  /*0020*/  LDC R7, c[0x0][0x364] ;  /* 0x0000d900ff077b82 */ /* 0x000e620000000800 */
[----:B------:R-:W2:Y:S01]  /*0030*/  LDCU.64 UR6, c[0x0][0x3a8] ;  /* 0x00007500ff0677ac */ /* 0x000ea20008000a00 */
[----:B------:R-:W1:Y:S06]  /*0040*/  S2R R2, SR_TID.Y ;  /* 0x0000000000027919 */ /* 0x000e6c0000002200 */
[----:B------:R-:W0:Y:S08]  /*0050*/  S2UR UR5, SR_CTAID.X ;  /* 0x00000000000579c3 */ /* 0x000e300000002500 */
[----:B------:R-:W0:Y:S08]  /*0060*/  LDC R0, c[0x0][0x360] ;  /* 0x0000d800ff007b82 */ /* 0x000e300000000800 */
[----:B------:R-:W1:Y:S01]  /*0070*/  S2UR UR4, SR_CTAID.Y ;  /* 0x00000000000479c3 */ /* 0x000e620000002600 */
[----:B0-----:R-:W-:-:S05]  /*0080*/  IMAD R0, R0, UR5, R3 ;  /* 0x0000000500007c24 */ /* 0x001fca000f8e0203 */
[----:B--2---:R-:W-:Y:S01]  /*0090*/  ISETP.GE.AND P0, PT, R0, UR7, PT ;  /* 0x0000000700007c0c */ /* 0x004fe2000bf06270 */
[----:B-1----:R-:W-:-:S05]  /*00a0*/  IMAD R7, R7, UR4, R2 ;  /* 0x0000000407077c24 */ /* 0x002fca000f8e0202 */
[----:B------:R-:W-:-:S13]  /*00b0*/  ISETP.GE.OR P0, PT, R7, UR6, P0 ;  /* 0x0000000607007c0c */ /* 0x000fda0008706670 */
[----:B------:R-:W-:Y:S05]  /*00c0*/  @P0 EXIT ;  /* 0x000000000000094d */ /* 0x000fea0003800000 */
[----:B------:R-:W0:Y:S01]  /*00d0*/  LDC.64 R2, c[0x0][0x3a0] ;  /* 0x0000e800ff027b82 */ /* 0x000e220000000a00 */
[----:B------:R-:W1:Y:S01]  /*00e0*/  LDCU.64 UR8, c[0x0][0x358] ;  /* 0x00006b00ff0877ac */ /* 0x000e620008000a00 */
[----:B------:R-:W-:Y:S01]  /*00f0*/  HFMA2 R13, -RZ, RZ, 0, 0 ;  /* 0x00000000ff0d7431 */ /* 0x000fe200000001ff */
[----:B0-----:R-:W-:-:S04]  /*0100*/  VIMNMX R2, PT, PT, R2, R3, PT ;  /* 0x0000000302027248 */ /* 0x001fc80003fe0100 */
[----:B------:R-:W-:-:S13]  /*0110*/  ISETP.GE.AND P0, PT, R2, 0x1, PT ;  /* 0x000000010200780c */ /* 0x000fda0003f06270 */
[----:B-1----:R-:W-:Y:S05]  /*0120*/  @!P0 BRA `(.L_x_0) ;  /* 0x0000000800d08947 */ /* 0x002fea0003800000 */
[C---:B------:R-:W-:Y:S01]  /*0130*/  LOP3.LUT R8, R3.reuse, 0x7ffffff0, RZ, 0xc0, !PT ;  /* 0x7ffffff003087812 */ /* 0x040fe200078ec0ff */
[----:B------:R-:W-:Y:S01]  /*0140*/  UMOV UR4, URZ ;  /* 0x000000ff00047c82 */ /* 0x000fe20008000000 */
[C---:B------:R-:W-:Y:S02]  /*0150*/  LOP3.LUT R23, R3.reuse, 0xf, RZ, 0xc0, !PT ;  /* 0x0000000f03177812 */ /* 0x040fe400078ec0ff */
[C---:B------:R-:W-:Y:S02]  /*0160*/  LOP3.LUT R24, R3.reuse, 0x7, RZ, 0xc0, !PT ;  /* 0x0000000703187812 */ /* 0x040fe400078ec0ff */
[----:B------:R-:W-:Y:S02]  /*0170*/  LOP3.LUT R9, R3, 0x3, RZ, 0xc0, !PT ;  /* 0x0000000303097812 */ /* 0x000fe400078ec0ff */
[----:B------:R-:W-:Y:S02]  /*0180*/  MOV R13, RZ ;  /* 0x000000ff000d7202 */ /* 0x000fe40000000f00 */
[----:B------:R-:W-:-:S07]  /*0190*/  IADD3 R10, PT, PT, -R8, RZ, RZ ;  /* 0x000000ff080a7210 */ /* 0x000fce0007ffe1ff */
.L_x_6:
[----:B------:R-:W0:Y:S01]  /*01a0*/  LDCU.64 UR6, c[0x0][0x3a0] ;  /* 0x00007400ff0677ac */ /* 0x000e220008000a00 */
[----:B------:R-:W-:Y:S01]  /*01b0*/  IADD3 R11, PT, PT, R7, UR4, RZ ;  /* 0x00000004070b7c10 */ /* 0x000fe2000fffe0ff */
[----:B------:R-:W-:Y:S01]  /*01c0*/  IMAD.MOV.U32 R6, RZ, RZ, RZ ;  /* 0x000000ffff067224 */ /* 0x000fe200078e00ff */
[----:B------:R-:W1:Y:S01]  /*01d0*/  LDCU UR5, c[0x0][0x39c] ;  /* 0x00007380ff0577ac */ /* 0x000e620008000800 */
[----:B0-----:R-:W-:Y:S02]  /*01e0*/  UISETP.GE.U32.AND UP1, UPT, UR7, 0x10, UPT ;  /* 0x000000100700788c */ /* 0x001fe4000bf26070 */
[----:B------:R-:W-:Y:S02]  /*01f0*/  UIMAD UR10, UR4, UR7, URZ ;  /* 0x00000007040a72a4 */ /* 0x000fe4000f8e02ff */
[----:B------:R-:W-:Y:S01]  /*0200*/  UIADD3 UR4, UPT, UPT, UR4, 0x1, URZ ;  /* 0x0000000104047890 */ /* 0x000fe2000fffe0ff */
[----:B-1----:R-:W-:-:S03]  /*0210*/  IMAD R11, R11, UR5, R0 ;  /* 0x000000050b0b7c24 */ /* 0x002fc6000f8e0200 */
[----:B------:R-:W-:Y:S01]  /*0220*/  UISETP.NE.AND UP0, UPT, UR4, UR6, UPT ;  /* 0x000000060400728c */ /* 0x000fe2000bf05270 */
[----:B------:R-:W-:Y:S10]  /*0230*/  BRA.U !UP1, `(.L_x_1) ;  /* 0x00000005090c7547 */ /* 0x000ff4000b800000 */
[----:B------:R-:W0:Y:S01]  /*0240*/  LDCU.64 UR6, c[0x0][0x388] ;  /* 0x00007100ff0677ac */ /* 0x000e220008000a00 */
[----:B------:R-:W-:Y:S02]  /*0250*/  MOV R6, R11 ;  /* 0x0000000b00067202 */ /* 0x000fe40000000f00 */
[----:B------:R-:W-:Y:S01]  /*0260*/  MOV R12, R10 ;  /* 0x0000000a000c7202 */ /* 0x000fe20000000f00 */
[----:B0-----:R-:W-:-:S04]  /*0270*/  UIMAD.WIDE.U32 UR6, UR10, 0x4, UR6 ;  /* 0x000000040a0678a5 */ /* 0x001fc8000f8e0006 */
[----:B------:R-:W-:-:S04]  /*0280*/  UIADD3 UR5, UP1, UPT, UR6, 0x20, URZ ;  /* 0x0000002006057890 */ /* 0x000fc8000ff3e0ff */
[----:B------:R-:W-:Y:S02]  /*0290*/  UIADD3.X UR6, UPT, UPT, URZ, UR7, URZ, UP1, !UPT ;  /* 0x00000007ff067290 */ /* 0x000fe40008ffe4ff */
[----:B------:R-:W-:-:S04]  /*02a0*/  MOV R16, UR5 ;  /* 0x0000000500107c02 */ /* 0x000fc80008000f00 */
[----:B------:R-:W-:-:S07]  /*02b0*/  IMAD.U32 R17, RZ, RZ, UR6 ;  /* 0x00000006ff117e24 */ /* 0x000fce000f8e00ff */
.L_x_2:
[----:B------:R-:W0:Y:S01]  /*02c0*/  LDC.64 R2, c[0x0][0x380] ;  /* 0x0000e000ff027b82 */ /* 0x000e220000000a00 */
[----:B------:R-:W-:Y:S02]  /*02d0*/  MOV R4, R16 ;  /* 0x0000001000047202 */ /* 0x000fe40000000f00 */
[----:B------:R-:W-:-:S05]  /*02e0*/  MOV R5, R17 ;  /* 0x0000001100057202 */ /* 0x000fca0000000f00 */
[----:B------:R-:W2:Y:S04]  /*02f0*/  LDG.E R19, desc[UR8][R4.64+-0x20] ;  /* 0xffffe00804137981 */ /* 0x000ea8000c1e1900 */
[----:B------:R-:W3:Y:S04]  /*0300*/  LDG.E R27, desc[UR8][R4.64+-0x1c] ;  /* 0xffffe408041b7981 */ /* 0x000ee8000c1e1900 */
[----:B------:R-:W4:Y:S04]  /*0310*/  LDG.E R17, desc[UR8][R4.64+-0x18] ;  /* 0xffffe80804117981 */ /* 0x000f28000c1e1900 */
[----:B------:R-:W5:Y:S01]  /*0320*/  LDG.E R15, desc[UR8][R4.64+-0x14] ;  /* 0xffffec08040f7981 */ /* 0x000f62000c1e1900 */
[----:B0-----:R-:W-:-:S03]  /*0330*/  IMAD.WIDE R2, R6, 0x4, R2 ;  /* 0x0000000406027825 */ /* 0x001fc600078e0202 */
[----:B------:R-:W5:Y:S04]  /*0340*/  LDG.E R14, desc[UR8][R4.64+-0x10] ;  /* 0xfffff008040e7981 */ /* 0x000f68000c1e1900 */
[----:B------:R-:W2:Y:S04]  /*0350*/  LDG.E R20, desc[UR8][R2.64] ;  /* 0x0000000802147981 */ /* 0x000ea8000c1e1900 */
[----:B------:R-:W3:Y:S04]  /*0360*/  LDG.E R26, desc[UR8][R2.64+0x4] ;  /* 0x00000408021a7981 */ /* 0x000ee8000c1e1900 */
[----:B------:R-:W4:Y:S04]  /*0370*/  LDG.E R18, desc[UR8][R2.64+0x8] ;  /* 0x0000080802127981 */ /* 0x000f28000c1e1900 */
[----:B------:R-:W5:Y:S04]  /*0380*/  LDG.E R16, desc[UR8][R2.64+0xc] ;  /* 0x00000c0802107981 */ /* 0x000f68000c1e1900 */
[----:B------:R-:W5:Y:S04]  /*0390*/  LDG.E R25, desc[UR8][R2.64+0x10] ;  /* 0x0000100802197981 */ /* 0x000f68000c1e1900 */
[----:B------:R-:W5:Y:S04]  /*03a0*/  LDG.E R21, desc[UR8][R4.64+-0xc] ;  /* 0xfffff40804157981 */ /* 0x000f68000c1e1900 */
[----:B------:R-:W5:Y:S01]  /*03b0*/  LDG.E R22, desc[UR8][R2.64+0x14] ;  /* 0x0000140802167981 */ /* 0x000f62000c1e1900 */
[----:B--2---:R-:W-:-:S03]  /*03c0*/  FFMA R19, R20, R19, R13 ;  /* 0x0000001314137223 */ /* 0x004fc6000000000d */
[----:B------:R-:W2:Y:S01]  /*03d0*/  LDG.E R20, desc[UR8][R2.64+0x18] ;  /* 0x0000180802147981 */ /* 0x000ea2000c1e1900 */
[----:B---3--:R-:W-:-:S03]  /*03e0*/  FFMA R27, R26, R27, R19 ;  /* 0x0000001b1a1b7223 */ /* 0x008fc60000000013 */
[----:B------:R-:W2:Y:S01]  /*03f0*/  LDG.E R19, desc[UR8][R4.64+-0x8] ;  /* 0xfffff80804137981 */ /* 0x000ea2000c1e1900 */
[----:B----4-:R-:W-:-:S03]  /*0400*/  FFMA R27, R18, R17, R27 ;  /* 0x00000011121b7223 */ /* 0x010fc6000000001b */
[----:B------:R-:W3:Y:S04]  /*0410*/  LDG.E R17, desc[UR8][R4.64+-0x4] ;  /* 0xfffffc0804117981 */ /* 0x000ee8000c1e1900 */
[----:B------:R-:W3:Y:S01]  /*0420*/  LDG.E R18, desc[UR8][R2.64+0x1c] ;  /* 0x00001c0802127981 */ /* 0x000ee2000c1e1900 */
[----:B-----5:R-:W-:-:S03]  /*0430*/  FFMA R26, R16, R15, R27 ;  /* 0x0000000f101a7223 */ /* 0x020fc6000000001b */
[----:B------:R-:W4:Y:S01]  /*0440*/  LDG.E R16, desc[UR8][R4.64] ;  /* 0x0000000804107981 */ /* 0x000f22000c1e1900 */
[----:B------:R-:W-:-:S03]  /*0450*/  FFMA R25, R25, R14, R26 ;  /* 0x0000000e19197223 */ /* 0x000fc6000000001a */
[----:B------:R-:W4:Y:S04]  /*0460*/  LDG.E R15, desc[UR8][R2.64+0x20] ;  /* 0x00002008020f7981 */ /* 0x000f28000c1e1900 */
[----:B------:R-:W5:Y:S04]  /*0470*/  LDG.E R14, desc[UR8][R4.64+0x4] ;  /* 0x00000408040e7981 */ /* 0x000f68000c1e1900 */
[----:B------:R-:W5:Y:S01]  /*0480*/  LDG.E R13, desc[UR8][R2.64+0x24] ;  /* 0x00002408020d7981 */ /* 0x000f62000c1e1900 */
[----:B------:R-:W-:-:S03]  /*0490*/  FFMA R25, R22, R21, R25 ;  /* 0x0000001516197223 */ /* 0x000fc60000000019 */
[----:B------:R-:W5:Y:S04]  /*04a0*/  LDG.E R22, desc[UR8][R4.64+0x8] ;  /* 0x0000080804167981 */ /* 0x000f68000c1e1900 */
[----:B------:R-:W5:Y:S01]  /*04b0*/  LDG.E R21, desc[UR8][R2.64+0x28] ;  /* 0x0000280802157981 */ /* 0x000f62000c1e1900 */
[----:B--2---:R-:W-:-:S03]  /*04c0*/  FFMA R25, R20, R19, R25 ;  /* 0x0000001314197223 */ /* 0x004fc60000000019 */
[----:B------:R-:W2:Y:S04]  /*04d0*/  LDG.E R20, desc[UR8][R4.64+0xc] ;  /* 0x00000c0804147981 */ /* 0x000ea8000c1e1900 */
[----:B------:R-:W2:Y:S01]  /*04e0*/  LDG.E R19, desc[UR8][R2.64+0x2c] ;  /* 0x00002c0802137981 */ /* 0x000ea2000c1e1900 */
[----:B---3--:R-:W-:-:S03]  /*04f0*/  FFMA R26, R18, R17, R25 ;  /* 0x00000011121a7223 */ /* 0x008fc60000000019 */
[----:B------:R-:W3:Y:S04]  /*0500*/  LDG.E R18, desc[UR8][R4.64+0x10] ;  /* 0x0000100804127981 */ /* 0x000ee8000c1e1900 */
[----:B------:R-:W3:Y:S01]  /*0510*/  LDG.E R17, desc[UR8][R2.64+0x30] ;  /* 0x0000300802117981 */ /* 0x000ee2000c1e1900 */
[----:B----4-:R-:W-:-:S03]  /*0520*/  FFMA R26, R15, R16, R26 ;  /* 0x000000100f1a7223 */ /* 0x010fc6000000001a */
[----:B------:R-:W4:Y:S04]  /*0530*/  LDG.E R16, desc[UR8][R4.64+0x14] ;  /* 0x0000140804107981 */ /* 0x000f28000c1e1900 */
[----:B------:R-:W4:Y:S01]  /*0540*/  LDG.E R15, desc[UR8][R2.64+0x34] ;  /* 0x00003408020f7981 */ /* 0x000f22000c1e1900 */
[----:B-----5:R-:W-:-:S03]  /*0550*/  FFMA R28, R13, R14, R26 ;  /* 0x0000000e0d1c7223 */ /* 0x020fc6000000001a */
[----:B------:R-:W5:Y:S04]  /*0560*/  LDG.E R13, desc[UR8][R4.64+0x18] ;  /* 0x00001808040d7981 */ /* 0x000f68000c1e1900 */
[----:B------:R-:W5:Y:S04]  /*0570*/  LDG.E R14, desc[UR8][R2.64+0x38] ;  /* 0x00003808020e7981 */ /* 0x000f68000c1e1900 */
[----:B------:R-:W5:Y:S04]  /*0580*/  LDG.E R25, desc[UR8][R2.64+0x3c] ;  /* 0x00003c0802197981 */ /* 0x000f68000c1e1900 */
[----:B------:R-:W5:Y:S01]  /*0590*/  LDG.E R26, desc[UR8][R4.64+0x1c] ;  /* 0x00001c08041a7981 */ /* 0x000f62000c1e1900 */
[----:B------:R-:W-:Y:S01]  /*05a0*/  FFMA R22, R21, R22, R28 ;  /* 0x0000001615167223 */ /* 0x000fe2000000001c */
[----:B------:R-:W-:-:S04]  /*05b0*/  IADD3 R12, PT, PT, R12, 0x10, RZ ;  /* 0x000000100c0c7810 */ /* 0x000fc80007ffe0ff */
[----:B------:R-:W-:Y:S01]  /*05c0*/  ISETP.NE.AND P0, PT, R12, RZ, PT ;  /* 0x000000ff0c00720c */ /* 0x000fe20003f05270 */
[----:B------:R-:W-:Y:S02]  /*05d0*/  VIADD R6, R6, 0x10 ;  /* 0x0000001006067836 */ /* 0x000fe40000000000 */
[----:B--2---:R-:W-:-:S04]  /*05e0*/  FFMA R20, R19, R20, R22 ;  /* 0x0000001413147223 */ /* 0x004fc80000000016 */
[----:B---3--:R-:W-:-:S04]  /*05f0*/  FFMA R18, R17, R18, R20 ;  /* 0x0000001211127223 */ /* 0x008fc80000000014 */
[----:B----4-:R-:W-:Y:S01]  /*0600*/  FFMA R15, R15, R16, R18 ;  /* 0x000000100f0f7223 */ /* 0x010fe20000000012 */
[----:B------:R-:W-:-:S03]  /*0610*/  IADD3 R16, P1, PT, R4, 0x40, RZ ;  /* 0x0000004004107810 */ /* 0x000fc60007f3e0ff */
[----:B-----5:R-:W-:Y:S01]  /*0620*/  FFMA R14, R14, R13, R15 ;  /* 0x0000000d0e0e7223 */ /* 0x020fe2000000000f */
[----:B------:R-:W-:-:S03]  /*0630*/  IADD3.X R17, PT, PT, RZ, R5, RZ, P1, !PT ;  /* 0x00000005ff117210 */ /* 0x000fc60000ffe4ff */
[----:B------:R-:W-:Y:S01]  /*0640*/  FFMA R13, R25, R26, R14 ;  /* 0x0000001a190d7223 */ /* 0x000fe2000000000e */
[----:B------:R-:W-:Y:S06]  /*0650*/  @P0 BRA `(.L_x_2) ;  /* 0xfffffffc00180947 */ /* 0x000fec000383ffff */
[----:B------:R-:W-:-:S07]  /*0660*/  MOV R6, R8 ;  /* 0x0000000800067202 */ /* 0x000fce0000000f00 */
.L_x_1:
[----:B------:R-:W-:-:S13]  /*0670*/  ISETP.NE.AND P0, PT, R23, RZ, PT ;  /* 0x000000ff1700720c */ /* 0x000fda0003f05270 */
[----:B------:R-:W-:Y:S05]  /*0680*/  @!P0 BRA `(.L_x_3) ;  /* 0x0000000400748947 */ /* 0x000fea0003800000 */
[----:B------:R-:W-:Y:S02]  /*0690*/  IADD3 R2, PT, PT, R23, -0x1, RZ ;  /* 0xffffffff17027810 */ /* 0x000fe40007ffe0ff */
[----:B------:R-:W-:Y:S02]  /*06a0*/  ISETP.NE.AND P0, PT, R24, RZ, PT ;  /* 0x000000ff1800720c */ /* 0x000fe40003f05270 */
[----:B------:R-:W-:-:S13]  /*06b0*/  ISETP.GE.U32.AND P1, PT, R2, 0x7, PT ;  /* 0x000000070200780c */ /* 0x000fda0003f26070 */
[----:B------:R-:W-:Y:S05]  /*06c0*/  @!P1 BRA `(.L_x_4) ;  /* 0x0000000000909947 */ /* 0x000fea0003800000 */
[----:B------:R-:W0:Y:S01]  /*06d0*/  LDC.64 R18, c[0x0][0x388] ;  /* 0x0000e200ff127b82 */ /* 0x000e220000000a00 */
[----:B------:R-:W-:Y:S02]  /*06e0*/  IADD3 R15, PT, PT, R6, UR10, RZ ;  /* 0x0000000a060f7c10 */ /* 0x000fe4000fffe0ff */
[----:B------:R-:W-:-:S05]  /*06f0*/  IADD3 R5, PT, PT, R11, R6, RZ ;  /* 0x000000060b057210 */ /* 0x000fca0007ffe0ff */
[----:B------:R-:W1:Y:S01]  /*0700*/  LDC.64 R2, c[0x0][0x380] ;  /* 0x0000e000ff027b82 */ /* 0x000e620000000a00 */
[----:B0-----:R-:W-:-:S05]  /*0710*/  IMAD.WIDE.U32 R18, R15, 0x4, R18 ;  /* 0x000000040f127825 */ /* 0x001fca00078e0012 */
[----:B------:R-:W2:Y:S01]  /*0720*/  LDG.E R22, desc[UR8][R18.64] ;  /* 0x0000000812167981 */ /* 0x000ea2000c1e1900 */
[----:B-1----:R-:W-:Y:S02]  /*0730*/  IMAD.WIDE R2, R5, 0x4, R2 ;  /* 0x0000000405027825 */ /* 0x002fe400078e0202 */
[----:B------:R-:W0:Y:S03]  /*0740*/  LDC.64 R4, c[0x0][0x388] ;  /* 0x0000e200ff047b82 */ /* 0x000e260000000a00 */
[----:B------:R-:W2:Y:S01]  /*0750*/  LDG.E R20, desc[UR8][R2.64] ;  /* 0x0000000802147981 */ /* 0x000ea2000c1e1900 */
[----:B------:R-:W-:-:S03]  /*0760*/  IADD3 R12, P1, PT, R6, UR10, RZ ;  /* 0x0000000a060c7c10 */ /* 0x000fc6000ff3e0ff */
[----:B------:R-:W3:Y:S02]  /*0770*/  LDG.E R16, desc[UR8][R2.64+0xc] ;  /* 0x00000c0802107981 */ /* 0x000ee4000c1e1900 */
[----:B------:R-:W-:Y:S02]  /*0780*/  IMAD.X R14, RZ, RZ, RZ, P1 ;  /* 0x000000ffff0e7224 */ /* 0x000fe400008e06ff */
[----:B------:R-:W4:Y:S01]  /*0790*/  LDG.E R18, desc[UR8][R2.64+0x10] ;  /* 0x0000100802127981 */ /* 0x000f22000c1e1900 */
[----:B0-----:R-:W-:-:S04]  /*07a0*/  LEA R4, P1, R12, R4, 0x2 ;  /* 0x000000040c047211 */ /* 0x001fc800078210ff */
[----:B------:R-:W-:Y:S02]  /*07b0*/  LEA.HI.X R5, R12, R5, R14, 0x2, P1 ;  /* 0x000000050c057211 */ /* 0x000fe400008f140e */
[----:B------:R-:W5:Y:S04]  /*07c0*/  LDG.E R12, desc[UR8][R2.64+0x4] ;  /* 0x00000408020c7981 */ /* 0x000f68000c1e1900 */
[----:B------:R-:W5:Y:S04]  /*07d0*/  LDG.E R15, desc[UR8][R4.64+0x4] ;  /* 0x00000408040f7981 */ /* 0x000f68000c1e1900 */
[----:B------:R-:W3:Y:S04]  /*07e0*/  LDG.E R14, desc[UR8][R2.64+0x8] ;  /* 0x00000808020e7981 */ /* 0x000ee8000c1e1900 */
[----:B------:R-:W3:Y:S04]  /*07f0*/  LDG.E R17, desc[UR8][R4.64+0x8] ;  /* 0x0000080804117981 */ /* 0x000ee8000c1e1900 */
[----:B------:R-:W4:Y:S04]  /*0800*/  LDG.E R19, desc[UR8][R4.64+0xc] ;  /* 0x00000c0804137981 */ /* 0x000f28000c1e1900 */
[----:B------:R-:W4:Y:S04]  /*0810*/  LDG.E R21, desc[UR8][R4.64+0x10] ;  /* 0x0000100804157981 */ /* 0x000f28000c1e1900 */
[----:B------:R-:W4:Y:S04]  /*0820*/  LDG.E R25, desc[UR8][R4.64+0x14] ;  /* 0x0000140804197981 */ /* 0x000f28000c1e1900 */
[----:B------:R-:W4:Y:S04]  /*0830*/  LDG.E R26, desc[UR8][R4.64+0x18] ;  /* 0x00001808041a7981 */ /* 0x000f28000c1e1900 */
[----:B------:R-:W4:Y:S01]  /*0840*/  LDG.E R27, desc[UR8][R4.64+0x1c] ;  /* 0x00001c08041b7981 */ /* 0x000f22000c1e1900 */
[----:B--2---:R-:W-:-:S03]  /*0850*/  FFMA R29, R20, R22, R13 ;  /* 0x00000016141d7223 */ /* 0x004fc6000000000d */
[----:B------:R-:W2:Y:S04]  /*0860*/  LDG.E R20, desc[UR8][R2.64+0x14] ;  /* 0x0000140802147981 */ /* 0x000ea8000c1e1900 */
[----:B------:R-:W2:Y:S04]  /*0870*/  LDG.E R13, desc[UR8][R2.64+0x18] ;  /* 0x00001808020d7981 */ /* 0x000ea8000c1e1900 */
[----:B------:R-:W2:Y:S01]  /*0880*/  LDG.E R22, desc[UR8][R2.64+0x1c] ;  /* 0x00001c0802167981 */ /* 0x000ea2000c1e1900 */
[----:B-----5:R-:W-:-:S04]  /*0890*/  FFMA R15, R12, R15, R29 ;  /* 0x0000000f0c0f7223 */ /* 0x020fc8000000001d */
[----:B---3--:R-:W-:-:S04]  /*08a0*/  FFMA R15, R14, R17, R15 ;  /* 0x000000110e0f7223 */ /* 0x008fc8000000000f */
[----:B----4-:R-:W-:-:S04]  /*08b0*/  FFMA R15, R16, R19, R15 ;  /* 0x00000013100f7223 */ /* 0x010fc8000000000f */
[----:B------:R-:W-:Y:S01]  /*08c0*/  FFMA R15, R18, R21, R15 ;  /* 0x00000015120f7223 */ /* 0x000fe2000000000f */
[----:B------:R-:W-:-:S03]  /*08d0*/  IADD3 R6, PT, PT, R6, 0x8, RZ ;  /* 0x0000000806067810 */ /* 0x000fc60007ffe0ff */
[----:B--2---:R-:W-:-:S04]  /*08e0*/  FFMA R20, R20, R25, R15 ;  /* 0x0000001914147223 */ /* 0x004fc8000000000f */
[----:B------:R-:W-:-:S04]  /*08f0*/  FFMA R13, R13, R26, R20 ;  /* 0x0000001a0d0d7223 */ /* 0x000fc80000000014 */
[----:B------:R-:W-:-:S07]  /*0900*/  FFMA R13, R22, R27, R13 ;  /* 0x0000001b160d7223 */ /* 0x000fce000000000d */
.L_x_4:
[----:B------:R-:W-:Y:S05]  /*0910*/  @!P0 BRA `(.L_x_3) ;  /* 0x0000000000d08947 */ /* 0x000fea0003800000 */
[----:B------:R-:W-:Y:S02]  /*0920*/  IADD3 R2, PT, PT, R24, -0x1, RZ ;  /* 0xffffffff18027810 */ /* 0x000fe40007ffe0ff */
[----:B------:R-:W-:Y:S02]  /*0930*/  ISETP.NE.AND P0, PT, R9, RZ, PT ;  /* 0x000000ff0900720c */ /* 0x000fe40003f05270 */
[----:B------:R-:W-:-:S13]  /*0940*/  ISETP.GE.U32.AND P1, PT, R2, 0x3, PT ;  /* 0x000000030200780c */ /* 0x000fda0003f26070 */
[----:B------:R-:W-:Y:S05]  /*0950*/  @!P1 BRA `(.L_x_5) ;  /* 0x0000000000609947 */ /* 0x000fea0003800000 */
[----:B------:R-:W0:Y:S01]  /*0960*/  LDC.64 R4, c[0x0][0x388] ;  /* 0x0000e200ff047b82 */ /* 0x000e220000000a00 */
[C---:B------:R-:W-:Y:S02]  /*0970*/  IADD3 R19, PT, PT, R6.reuse, UR10, RZ ;  /* 0x0000000a06137c10 */ /* 0x040fe4000fffe0ff */
[----:B------:R-:W-:Y:S02]  /*0980*/  IADD3 R12, P1, PT, R6, UR10, RZ ;  /* 0x0000000a060c7c10 */ /* 0x000fe4000ff3e0ff */
[----:B------:R-:W-:-:S03]  /*0990*/  IADD3 R17, PT, PT, R11, R6, RZ ;  /* 0x000000060b117210 */ /* 0x000fc60007ffe0ff */
[----:B------:R-:W1:Y:S01]  /*09a0*/  LDC.64 R2, c[0x0][0x388] ;  /* 0x0000e200ff027b82 */ /* 0x000e620000000a00 */
[----:B------:R-:W-:-:S07]  /*09b0*/  IMAD.X R16, RZ, RZ, RZ, P1 ;  /* 0x000000ffff107224 */ /* 0x000fce00008e06ff */
[----:B------:R-:W2:Y:S01]  /*09c0*/  LDC.64 R14, c[0x0][0x380] ;  /* 0x0000e000ff0e7b82 */ /* 0x000ea20000000a00 */
[----:B0-----:R-:W-:-:S06]  /*09d0*/  IMAD.WIDE.U32 R4, R19, 0x4, R4 ;  /* 0x0000000413047825 */ /* 0x001fcc00078e0004 */
[----:B------:R-:W3:Y:S01]  /*09e0*/  LDG.E R4, desc[UR8][R4.64] ;  /* 0x0000000804047981 */ /* 0x000ee2000c1e1900 */
[----:B-1----:R-:W-:-:S04]  /*09f0*/  LEA R2, P1, R12, R2, 0x2 ;  /* 0x000000020c027211 */ /* 0x002fc800078210ff */
[----:B------:R-:W-:Y:S01]  /*0a00*/  LEA.HI.X R3, R12, R3, R16, 0x2, P1 ;  /* 0x000000030c037211 */ /* 0x000fe200008f1410 */
[----:B--2---:R-:W-:-:S04]  /*0a10*/  IMAD.WIDE R14, R17, 0x4, R14 ;  /* 0x00000004110e7825 */ /* 0x004fc800078e020e */
[----:B------:R-:W2:Y:S04]  /*0a20*/  LDG.E R16, desc[UR8][R2.64+0x4] ;  /* 0x0000040802107981 */ /* 0x000ea8000c1e1900 */
[----:B------:R-:W3:Y:S04]  /*0a30*/  LDG.E R12, desc[UR8][R14.64] ;  /* 0x000000080e0c7981 */ /* 0x000ee8000c1e1900 */
[----:B------:R-:W2:Y:S04]  /*0a40*/  LDG.E R17, desc[UR8][R14.64+0x4] ;  /* 0x000004080e117981 */ /* 0x000ea8000c1e1900 */
[----:B------:R-:W4:Y:S04]  /*0a50*/  LDG.E R19, desc[UR8][R14.64+0x8] ;  /* 0x000008080e137981 */ /* 0x000f28000c1e1900 */
[----:B------:R-:W4:Y:S04]  /*0a60*/  LDG.E R18, desc[UR8][R2.64+0x8] ;  /* 0x0000080802127981 */ /* 0x000f28000c1e1900 */
[----:B------:R-:W5:Y:S04]  /*0a70*/  LDG.E R21, desc[UR8][R14.64+0xc] ;  /* 0x00000c080e157981 */ /* 0x000f68000c1e1900 */
[----:B------:R-:W5:Y:S01]  /*0a80*/  LDG.E R20, desc[UR8][R2.64+0xc] ;  /* 0x00000c0802147981 */ /* 0x000f62000c1e1900 */
[----:B------:R-:W-:Y:S01]  /*0a90*/  IADD3 R6, PT, PT, R6, 0x4, RZ ;  /* 0x0000000406067810 */ /* 0x000fe20007ffe0ff */
[----:B---3--:R-:W-:-:S04]  /*0aa0*/  FFMA R12, R12, R4, R13 ;  /* 0x000000040c0c7223 */ /* 0x008fc8000000000d */
[----:B--2---:R-:W-:-:S04]  /*0ab0*/  FFMA R12, R17, R16, R12 ;  /* 0x00000010110c7223 */ /* 0x004fc8000000000c */
[----:B----4-:R-:W-:-:S04]  /*0ac0*/  FFMA R12, R19, R18, R12 ;  /* 0x00000012130c7223 */ /* 0x010fc8000000000c */
[----:B-----5:R-:W-:-:S07]  /*0ad0*/  FFMA R13, R21, R20, R12 ;  /* 0x00000014150d7223 */ /* 0x020fce000000000c */
.L_x_5:
[----:B------:R-:W-:Y:S05]  /*0ae0*/  @!P0 BRA `(.L_x_3) ;  /* 0x00000000005c8947 */ /* 0x000fea0003800000 */
[----:B------:R-:W0:Y:S01]  /*0af0*/  LDC.64 R4, c[0x0][0x388] ;  /* 0x0000e200ff047b82 */ /* 0x000e220000000a00 */
[----:B------:R-:W-:Y:S02]  /*0b00*/  IADD3 R15, PT, PT, R6, UR10, RZ ;  /* 0x0000000a060f7c10 */ /* 0x000fe4000fffe0ff */
[----:B------:R-:W-:-:S05]  /*0b10*/  IADD3 R11, PT, PT, R11, R6, RZ ;  /* 0x000000060b0b7210 */ /* 0x000fca0007ffe0ff */
[----:B------:R-:W1:Y:S01]  /*0b20*/  LDC.64 R2, c[0x0][0x380] ;  /* 0x0000e000ff027b82 */ /* 0x000e620000000a00 */
[----:B0-----:R-:W-:-:S06]  /*0b30*/  IMAD.WIDE.U32 R4, R15, 0x4, R4 ;  /* 0x000000040f047825 */ /* 0x001fcc00078e0004 */
[----:B------:R-:W2:Y:S01]  /*0b40*/  LDG.E R4, desc[UR8][R4.64] ;  /* 0x0000000804047981 */ /* 0x000ea2000c1e1900 */
[----:B-1----:R-:W-:-:S05]  /*0b50*/  IMAD.WIDE R2, R11, 0x4, R2 ;  /* 0x000000040b027825 */ /* 0x002fca00078e0202 */
[----:B------:R-:W2:Y:S01]  /*0b60*/  LDG.E R12, desc[UR8][R2.64] ;  /* 0x00000008020c7981 */ /* 0x000ea2000c1e1900 */
[----:B------:R-:W-:Y:S01]  /*0b70*/  ISETP.NE.AND P0, PT, R9, 0x1, PT ;  /* 0x000000010900780c */ /* 0x000fe20003f05270 */
[----:B--2---:R-:W-:-:S12]  /*0b80*/  FFMA R13, R12, R4, R13 ;  /* 0x000000040c0d7223 */ /* 0x004fd8000000000d */
[----:B------:R-:W-:Y:S05]  /*0b90*/  @!P0 BRA `(.L_x_3) ;  /* 0x0000000000308947 */ /* 0x000fea0003800000 */
[----:B------:R-:W0:Y:S01]  /*0ba0*/  LDC.64 R14, c[0x0][0x388] ;  /* 0x0000e200ff0e7b82 */ /* 0x000e220000000a00 */
[----:B------:R-:W-:Y:S02]  /*0bb0*/  IADD3 R5, P1, PT, R6, UR10, RZ ;  /* 0x0000000a06057c10 */ /* 0x000fe4000ff3e0ff */
[----:B------:R-:W-:Y:S02]  /*0bc0*/  ISETP.NE.AND P0, PT, R9, 0x2, PT ;  /* 0x000000020900780c */ /* 0x000fe40003f05270 */
[----:B------:R-:W-:-:S11]  /*0bd0*/  IADD3.X R6, PT, PT, RZ, RZ, RZ, P1, !PT ;  /* 0x000000ffff067210 */ /* 0x000fd60000ffe4ff */
[----:B------:R-:W2:Y:S01]  /*0be0*/  @P0 LDG.E R12, desc[UR8][R2.64+0x8] ;  /* 0x00000808020c0981 */ /* 0x000ea2000c1e1900 */
[----:B0-----:R-:W-:-:S04]  /*0bf0*/  LEA R4, P1, R5, R14, 0x2 ;  /* 0x0000000e05047211 */ /* 0x001fc800078210ff */
[----:B------:R-:W-:Y:S02]  /*0c00*/  LEA.HI.X R5, R5, R15, R6, 0x2, P1 ;  /* 0x0000000f05057211 */ /* 0x000fe400008f1406 */
[----:B------:R-:W3:Y:S04]  /*0c10*/  LDG.E R6, desc[UR8][R2.64+0x4] ;  /* 0x0000040802067981 */ /* 0x000ee8000c1e1900 */
[----:B------:R-:W3:Y:S04]  /*0c20*/  LDG.E R11, desc[UR8][R4.64+0x4] ;  /* 0x00000408040b7981 */ /* 0x000ee8000c1e1900 */
[----:B------:R-:W2:Y:S01]  /*0c30*/  @P0 LDG.E R14, desc[UR8][R4.64+0x8] ;  /* 0x00000808040e0981 */ /* 0x000ea2000c1e1900 */
[----:B---3--:R-:W-:-:S04]  /*0c40*/  FFMA R13, R6, R11, R13 ;  /* 0x0000000b060d7223 */ /* 0x008fc8000000000d */
[----:B--2---:R-:W-:-:S07]  /*0c50*/  @P0 FFMA R13, R12, R14, R13 ;  /* 0x0000000e0c0d0223 */ /* 0x004fce000000000d */
.L_x_3:
[----:B------:R-:W-:Y:S05]  /*0c60*/  BRA.U UP0, `(.L_x_6) ;  /* 0xfffffff5004c7547 */ /* 0x000fea000b83ffff */
.L_x_0:
[----:B------:R-:W0:Y:S01]  /*0c70*/  LDC.64 R2, c[0x0][0x390] ;  /* 0x0000e400ff027b82 */ /* 0x000e220000000a00 */
[----:B------:R-:W1:Y:S02]  /*0c80*/  LDCU UR4, c[0x0][0x3ac] ;  /* 0x00007580ff0477ac */ /* 0x000e640008000800 */
[----:B-1----:R-:W-:-:S04]  /*0c90*/  IMAD R7, R7, UR4, R0 ;  /* 0x0000000407077c24 */ /* 0x002fc8000f8e0200 */
[----:B0-----:R-:W-:-:S05]  /*0ca0*/  IMAD.WIDE R2, R7, 0x4, R2 ;  /* 0x0000000407027825 */ /* 0x001fca00078e0202 */
[----:B------:R-:W-:Y:S01]  /*0cb0*/  STG.E desc[UR8][R2.64], R13 ;  /* 0x0000000d02007986 */ /* 0x000fe2000c101908 */
[----:B------:R-:W-:Y:S05]  /*0cc0*/  EXIT ;  /* 0x000000000000794d */ /* 0x000fea0003800000 */
.L_x_7:
[----:B------:R-:W-:-:S00]  /*0cd0*/  BRA `(.L_x_7) ;  /* 0xfffffffc00fc7947 */ /* 0x000fc0000383ffff */
[----:B------:R-:W-:-:S00]  /*0ce0*/  NOP ;  /* 0x0000000000007918 */ /* 0x000fc00000000000 */
        /* <DEDUP_REMOVED lines=9> */
.L_x_8:


//--------------------- .nv.shared.reserved.0     --------------------------
	.section	.nv.shared.reserved.0,"aw",@nobits
	.weak		__nv_reservedSMEM_offset_0_alias
	.size		__nv_reservedSMEM_offset_0_alias, 0, 64
	.other		__nv_reservedSMEM_offset_0_alias,@"STO_CUDA_RESERVED_SHARED STV_DEFAULT"
__nv_reservedSMEM_offset_0_alias:
	.zero		0
	.zero		64


//--------------------- .nv.constant0.conv2d_kernel --------------------------
	.section	.nv.constant0.conv2d_kernel,"a",@progbits
	.sectionflags	@""
	.align	4
.nv.constant0.conv2d_kernel:
	.zero		944


//--------------------- SYMBOLS --------------------------

	.type		.nv.reservedSmem.offset0,@object
	.size		.nv.reservedSmem.offset0,0x4
